	.headerflags	@"EF_CUDA_TEXMODE_UNIFIED EF_CUDA_64BIT_ADDRESS EF_CUDA_ACCELERATORS EF_CUDA_SM90 EF_CUDA_VIRTUAL_SM(EF_CUDA_SM90)"
	.elftype	@"ET_EXEC"


//--------------------- .nv.info                  --------------------------
	.section	.nv.info,"",@"SHT_CUDA_INFO"
	.align	4


	//----- nvinfo : EIATTR_REGCOUNT
	.align		4
        /*0000*/ 	.byte	0x04, 0x2f
        /*0002*/ 	.short	(.L_1 - .L_0)
	.align		4
.L_0:
        /*0004*/ 	.word	index@(triton_poi_fused_clone_view_1)
        /*0008*/ 	.word	0x00000020


	//----- nvinfo : EIATTR_MIN_STACK_SIZE
	.align		4
.L_1:
        /*000c*/ 	.byte	0x04, 0x12
        /*000e*/ 	.short	(.L_3 - .L_2)
	.align		4
.L_2:
        /*0010*/ 	.word	index@(triton_poi_fused_clone_view_1)
        /*0014*/ 	.word	0x00000000


	//----- nvinfo : EIATTR_FRAME_SIZE
	.align		4
.L_3:
        /*0018*/ 	.byte	0x04, 0x11
        /*001a*/ 	.short	(.L_5 - .L_4)
	.align		4
.L_4:
        /*001c*/ 	.word	index@(triton_poi_fused_clone_view_1)
        /*0020*/ 	.word	0x00000000


	//----- nvinfo : EIATTR_MIN_STACK_SIZE
	.align		4
.L_5:
        /*0024*/ 	.byte	0x04, 0x12
        /*0026*/ 	.short	(.L_7 - .L_6)
	.align		4
.L_6:
        /*0028*/ 	.word	index@(triton_poi_fused_clone_view_1)
        /*002c*/ 	.word	0x00000000
.L_7:


//--------------------- .nv.info.triton_poi_fused_clone_view_1 --------------------------
	.section	.nv.info.triton_poi_fused_clone_view_1,"",@"SHT_CUDA_INFO"
	.sectionflags	@""
	.align	4


	//----- nvinfo : EIATTR_CUDA_API_VERSION
	.align		4
        /*0000*/ 	.byte	0x04, 0x37
        /*0002*/ 	.short	(.L_9 - .L_8)
.L_8:
        /*0004*/ 	.word	0x0000007c


	//----- nvinfo : EIATTR_KPARAM_INFO
	.align		4
.L_9:
        /*0008*/ 	.byte	0x04, 0x17
        /*000a*/ 	.short	(.L_11 - .L_10)
.L_10:
        /*000c*/ 	.word	0x00000000
        /*0010*/ 	.short	0x0004
        /*0012*/ 	.short	0x001c
        /*0014*/ 	.byte	0x00, 0xf0, 0x11, 0x00


	//----- nvinfo : EIATTR_KPARAM_INFO
	.align		4
.L_11:
        /*0018*/ 	.byte	0x04, 0x17
        /*001a*/ 	.short	(.L_13 - .L_12)
.L_12:
        /*001c*/ 	.word	0x00000000
        /*0020*/ 	.short	0x0003
        /*0022*/ 	.short	0x0018
        /*0024*/ 	.byte	0x00, 0xf0, 0x11, 0x00


	//----- nvinfo : EIATTR_KPARAM_INFO
	.align		4
.L_13:
        /*0028*/ 	.byte	0x04, 0x17
        /*002a*/ 	.short	(.L_15 - .L_14)
.L_14:
        /*002c*/ 	.word	0x00000000
        /*0030*/ 	.short	0x0002
        /*0032*/ 	.short	0x0010
        /*0034*/ 	.byte	0x00, 0xf4, 0x21, 0x00


	//----- nvinfo : EIATTR_KPARAM_INFO
	.align		4
.L_15:
        /*0038*/ 	.byte	0x04, 0x17
        /*003a*/ 	.short	(.L_17 - .L_16)
.L_16:
        /*003c*/ 	.word	0x00000000
        /*0040*/ 	.short	0x0001
        /*0042*/ 	.short	0x0008
        /*0044*/ 	.byte	0x00, 0xf4, 0x21, 0x00


	//----- nvinfo : EIATTR_KPARAM_INFO
	.align		4
.L_17:
        /*0048*/ 	.byte	0x04, 0x17
        /*004a*/ 	.short	(.L_19 - .L_18)
.L_18:
        /*004c*/ 	.word	0x00000000
        /*0050*/ 	.short	0x0000
        /*0052*/ 	.short	0x0000
        /*0054*/ 	.byte	0x00, 0xf4, 0x21, 0x00


	//----- nvinfo : EIATTR_SPARSE_MMA_MASK
	.align		4
.L_19:
        /*0058*/ 	.byte	0x03, 0x50
        /*005a*/ 	.short	0x0000


	//----- nvinfo : EIATTR_MAXREG_COUNT
	.align		4
        /*005c*/ 	.byte	0x03, 0x1b
        /*005e*/ 	.short	0x00ff


	//----- nvinfo : EIATTR_EXIT_INSTR_OFFSETS
	.align		4
        /*0060*/ 	.byte	0x04, 0x1c
        /*0062*/ 	.short	(.L_21 - .L_20)


	//   ....[0]....
.L_20:
        /*0064*/ 	.word	0x000006c0


	//   ....[1]....
        /*0068*/ 	.word	0x00000720


	//----- nvinfo : EIATTR_REQNTID
	.align		4
.L_21:
        /*006c*/ 	.byte	0x04, 0x10
        /*006e*/ 	.short	(.L_23 - .L_22)
.L_22:
        /*0070*/ 	.word	0x00000080
        /*0074*/ 	.word	0x00000001
        /*0078*/ 	.word	0x00000001


	//----- nvinfo : EIATTR_CBANK_PARAM_SIZE
	.align		4
.L_23:
        /*007c*/ 	.byte	0x03, 0x19
        /*007e*/ 	.short	0x0020


	//----- nvinfo : EIATTR_PARAM_CBANK
	.align		4
        /*0080*/ 	.byte	0x04, 0x0a
        /*0082*/ 	.short	(.L_25 - .L_24)
	.align		4
.L_24:
        /*0084*/ 	.word	index@(.nv.constant0.triton_poi_fused_clone_view_1)
        /*0088*/ 	.short	0x0210
        /*008a*/ 	.short	0x0020


	//----- nvinfo : EIATTR_SW_WAR
	.align		4
.L_25:
        /*008c*/ 	.byte	0x04, 0x36
        /*008e*/ 	.short	(.L_27 - .L_26)
.L_26:
        /*0090*/ 	.word	0x00000008
.L_27:


//--------------------- .nv.callgraph             --------------------------
	.section	.nv.callgraph,"",@"SHT_CUDA_CALLGRAPH"
	.align	4
	.sectionentsize	8
	.align		4
        /*0000*/ 	.word	0x00000000
	.align		4
        /*0004*/ 	.word	0xffffffff
	.align		4
        /*0008*/ 	.word	0x00000000
	.align		4
        /*000c*/ 	.word	0xfffffffe
	.align		4
        /*0010*/ 	.word	0x00000000
	.align		4
        /*0014*/ 	.word	0xfffffffd
	.align		4
        /*0018*/ 	.word	0x00000000
	.align		4
        /*001c*/ 	.word	0xfffffffc


//--------------------- .text.triton_poi_fused_clone_view_1 --------------------------
	.section	.text.triton_poi_fused_clone_view_1,"ax",@progbits
	.sectionflags	@"SHF_BARRIERS=1"
	.align	128
        .global         triton_poi_fused_clone_view_1
        .type           triton_poi_fused_clone_view_1,@function
        .size           triton_poi_fused_clone_view_1,(.L_x_1 - triton_poi_fused_clone_view_1)
        .other          triton_poi_fused_clone_view_1,@"STO_CUDA_ENTRY STV_DEFAULT"
triton_poi_fused_clone_view_1:
.text.triton_poi_fused_clone_view_1:
[----:B------:R-:W0:Y:S01]  /*0000*/  LDC R1, c[0x0][0x28] ;  /* 0x00000a00ff017b82 */ /* 0x000e220000000800 */
[----:B------:R-:W1:Y:S07]  /*0010*/  S2R R11, SR_TID.X ;  /* 0x00000000000b7919 */ /* 0x000e6e0000002100 */
[----:B------:R-:W2:Y:S01]  /*0020*/  LDC.64 R4, c[0x0][0x218] ;  /* 0x00008600ff047b82 */ /* 0x000ea20000000a00 */
[----:B------:R-:W-:Y:S01]  /*0030*/  CS2R R14, SRZ ;  /* 0x00000000000e7805 */ /* 0x000fe2000001ff00 */
[----:B------:R-:W-:Y:S01]  /*0040*/  ULDC.64 UR6, c[0x0][0x208] ;  /* 0x0000820000067ab9 */ /* 0x000fe20000000a00 */
[----:B------:R-:W3:Y:S01]  /*0050*/  S2R R2, SR_CTAID.Y ;  /* 0x0000000000027919 */ /* 0x000ee20000002600 */
[----:B------:R-:W4:Y:S04]  /*0060*/  S2R R0, SR_CTAID.X ;  /* 0x0000000000007919 */ /* 0x000f280000002500 */
[----:B------:R-:W4:Y:S01]  /*0070*/  LDC.64 R6, c[0x0][0x220] ;  /* 0x00008800ff067b82 */ /* 0x000f220000000a00 */
[----:B-1----:R-:W-:-:S02]  /*0080*/  IMAD.SHL.U32 R3, R11, 0x4, RZ ;  /* 0x000000040b037824 */ /* 0x002fc400078e00ff */
[----:B---3--:R-:W-:Y:S01]  /*0090*/  IMAD.SHL.U32 R8, R2, 0x400, RZ ;  /* 0x0000040002087824 */ /* 0x008fe200078e00ff */
[----:B------:R-:W-:Y:S02]  /*00a0*/  SHF.R.S32.HI R10, RZ, 0x15, R2 ;  /* 0x00000015ff0a7819 */ /* 0x000fe40000011402 */
[----:B------:R-:W-:Y:S01]  /*00b0*/  LOP3.LUT R3, R3, 0x1fc, RZ, 0xc0, !PT ;  /* 0x000001fc03037812 */ /* 0x000fe200078ec0ff */
[----:B----4-:R-:W-:Y:S01]  /*00c0*/  IMAD.WIDE R20, R0, 0x4, R6 ;  /* 0x0000000400147825 */ /* 0x010fe200078e0206 */
[----:B------:R-:W-:Y:S02]  /*00d0*/  SGXT R10, R10, 0x1 ;  /* 0x000000010a0a781a */ /* 0x000fe40000000200 */
[----:B------:R-:W-:Y:S02]  /*00e0*/  LOP3.LUT R2, R8, R3, RZ, 0xfc, !PT ;  /* 0x0000000308027212 */ /* 0x000fe400078efcff */
[----:B------:R-:W-:Y:S02]  /*00f0*/  LOP3.LUT R9, R8, 0x200, R3, 0xfe, !PT ;  /* 0x0000020008097812 */ /* 0x000fe400078efe03 */
[----:B------:R-:W-:-:S02]  /*0100*/  LEA.HI R12, R10, R2, RZ, 0xc ;  /* 0x000000020a0c7211 */ /* 0x000fc400078f60ff */
[----:B------:R-:W-:Y:S02]  /*0110*/  LEA.HI R10, R10, R9, RZ, 0xc ;  /* 0x000000090a0a7211 */ /* 0x000fe400078f60ff */
[----:B------:R-:W-:Y:S02]  /*0120*/  LOP3.LUT R13, R12, 0xfffff000, RZ, 0xc0, !PT ;  /* 0xfffff0000c0d7812 */ /* 0x000fe400078ec0ff */
[----:B------:R-:W-:Y:S02]  /*0130*/  SHF.R.S32.HI R12, RZ, 0xc, R12 ;  /* 0x0000000cff0c7819 */ /* 0x000fe4000001140c */
[----:B------:R-:W-:Y:S01]  /*0140*/  ISETP.GE.AND P0, PT, R0, 0x1e, PT ;  /* 0x0000001e0000780c */ /* 0x000fe20003f06270 */
[----:B------:R-:W-:Y:S01]  /*0150*/  IMAD.IADD R13, R2, 0x1, -R13 ;  /* 0x00000001020d7824 */ /* 0x000fe200078e0a0d */
[----:B------:R-:W-:Y:S02]  /*0160*/  LOP3.LUT R2, R10, 0xfffff000, RZ, 0xc0, !PT ;  /* 0xfffff0000a027812 */ /* 0x000fe400078ec0ff */
[----:B------:R-:W-:-:S02]  /*0170*/  SHF.R.S32.HI R10, RZ, 0xc, R10 ;  /* 0x0000000cff0a7819 */ /* 0x000fc4000001140a */
[----:B------:R-:W-:Y:S01]  /*0180*/  LEA R13, R0, R13, 0xc ;  /* 0x0000000d000d7211 */ /* 0x000fe200078e60ff */
[----:B------:R-:W-:Y:S02]  /*0190*/  IMAD.IADD R9, R9, 0x1, -R2 ;  /* 0x0000000109097824 */ /* 0x000fe400078e0a02 */
[----:B------:R-:W-:Y:S02]  /*01a0*/  IMAD.MOV.U32 R2, RZ, RZ, RZ ;  /* 0x000000ffff027224 */ /* 0x000fe400078e00ff */
[----:B------:R-:W-:Y:S01]  /*01b0*/  IMAD R17, R12, 0x1e000, R13 ;  /* 0x0001e0000c117824 */ /* 0x000fe200078e020d */
[----:B------:R-:W-:-:S03]  /*01c0*/  CS2R R12, SRZ ;  /* 0x00000000000c7805 */ /* 0x000fc6000001ff00 */
[----:B--2---:R-:W-:Y:S01]  /*01d0*/  IMAD.WIDE R16, R17, 0x4, R4 ;  /* 0x0000000411107825 */ /* 0x004fe200078e0204 */
[----:B------:R-:W2:Y:S04]  /*01e0*/  @!P0 LDG.E.EL R2, desc[UR6][R20.64] ;  /* 0x0000000614028981 */ /* 0x000ea8000c2e1900 */
[----:B------:R1:W2:Y:S01]  /*01f0*/  @!P0 LDG.E.EL.128 R12, desc[UR6][R16.64] ;  /* 0x00000006100c8981 */ /* 0x0002a2000c2e1d00 */
[----:B------:R-:W-:Y:S01]  /*0200*/  IMAD R9, R10, 0x1e000, R9 ;  /* 0x0001e0000a097824 */ /* 0x000fe200078e0209 */
[----:B------:R-:W-:-:S04]  /*0210*/  CS2R R6, SRZ ;  /* 0x0000000000067805 */ /* 0x000fc8000001ff00 */
[----:B------:R-:W-:-:S05]  /*0220*/  LEA R9, R0, R9, 0xc ;  /* 0x0000000900097211 */ /* 0x000fca00078e60ff */
[----:B------:R-:W-:Y:S01]  /*0230*/  IMAD.WIDE R18, R9, 0x4, R4 ;  /* 0x0000000409127825 */ /* 0x000fe200078e0204 */
[----:B------:R-:W-:-:S06]  /*0240*/  CS2R R4, SRZ ;  /* 0x0000000000047805 */ /* 0x000fcc000001ff00 */
[----:B------:R3:W4:Y:S01]  /*0250*/  @!P0 LDG.E.EL.128 R4, desc[UR6][R18.64] ;  /* 0x0000000612048981 */ /* 0x000722000c2e1d00 */
[----:B------:R-:W5:Y:S01]  /*0260*/  S2UR UR5, SR_CgaCtaId ;  /* 0x00000000000579c3 */ /* 0x000f620000008800 */
[----:B------:R-:W-:Y:S01]  /*0270*/  UMOV UR4, 0x400 ;  /* 0x0000040000047882 */ /* 0x000fe20000000000 */
[----:B-1----:R-:W-:Y:S01]  /*0280*/  LOP3.LUT R17, R11, 0x7f, RZ, 0xc0, !PT ;  /* 0x0000007f0b117812 */ /* 0x002fe200078ec0ff */
[----:B------:R-:W1:Y:S01]  /*0290*/  S2R R9, SR_TID.X ;  /* 0x0000000000097919 */ /* 0x000e620000002100 */
[----:B------:R-:W-:Y:S01]  /*02a0*/  LOP3.LUT R11, R8, 0x7f, R11, 0xf8, !PT ;  /* 0x0000007f080b7812 */ /* 0x000fe200078ef80b */
[----:B-----5:R-:W-:-:S06]  /*02b0*/  UPRMT UR4, UR5, 0x654, UR4 ;  /* 0x0000065405047896 */ /* 0x020fcc0008000004 */
[----:B------:R-:W-:Y:S02]  /*02c0*/  LEA R16, R3, UR4, 0x3 ;  /* 0x0000000403107c11 */ /* 0x000fe4000f8e18ff */
[----:B------:R-:W-:Y:S02]  /*02d0*/  LOP3.LUT R3, R17, 0x80, RZ, 0xfc, !PT ;  /* 0x0000008011037812 */ /* 0x000fe400078efcff */
[----:B-1----:R-:W-:-:S04]  /*02e0*/  LOP3.LUT R9, R9, 0x7f, RZ, 0xc0, !PT ;  /* 0x0000007f09097812 */ /* 0x002fc800078ec0ff */
[----:B---3--:R-:W-:Y:S02]  /*02f0*/  LEA R18, R9, UR4, 0x3 ;  /* 0x0000000409127c11 */ /* 0x008fe4000f8e18ff */
[----:B------:R-:W-:-:S04]  /*0300*/  LOP3.LUT R9, R17, 0x180, RZ, 0xfc, !PT ;  /* 0x0000018011097812 */ /* 0x000fc800078efcff */
[----:B------:R-:W-:Y:S01]  /*0310*/  LEA R9, R9, UR4, 0x3 ;  /* 0x0000000409097c11 */ /* 0x000fe2000f8e18ff */
[----:B------:R-:W-:Y:S01]  /*0320*/  BAR.SYNC.DEFER_BLOCKING 0x0 ;  /* 0x0000000000007b1d */ /* 0x000fe20000010000 */
[C---:B--2---:R-:W-:Y:S01]  /*0330*/  FADD R21, R2.reuse, R12 ;  /* 0x0000000c02157221 */ /* 0x044fe20000000000 */
[C---:B------:R-:W-:Y:S01]  /*0340*/  FADD R13, R2.reuse, R13 ;  /* 0x0000000d020d7221 */ /* 0x040fe20000000000 */
[C---:B------:R-:W-:Y:S01]  /*0350*/  FADD R23, R2.reuse, R14 ;  /* 0x0000000e02177221 */ /* 0x040fe20000000000 */
[----:B------:R-:W-:Y:S01]  /*0360*/  FADD R15, R2, R15 ;  /* 0x0000000f020f7221 */ /* 0x000fe20000000000 */
[----:B------:R-:W-:Y:S01]  /*0370*/  LEA R14, R3, UR4, 0x3 ;  /* 0x00000004030e7c11 */ /* 0x000fe2000f8e18ff */
[----:B------:R-:W-:Y:S01]  /*0380*/  STS [R16], R21 ;  /* 0x0000001510007388 */ /* 0x000fe20000000800 */
[----:B------:R-:W-:-:S03]  /*0390*/  LOP3.LUT R3, R17, 0x100, RZ, 0xfc, !PT ;  /* 0x0000010011037812 */ /* 0x000fc600078efcff */
[----:B------:R-:W-:Y:S01]  /*03a0*/  STS [R16+0x8], R13 ;  /* 0x0000080d10007388 */ /* 0x000fe20000000800 */
[----:B------:R-:W-:-:S03]  /*03b0*/  LEA R20, R3, UR4, 0x3 ;  /* 0x0000000403147c11 */ /* 0x000fc6000f8e18ff */
[----:B------:R1:W-:Y:S04]  /*03c0*/  STS [R16+0x10], R23 ;  /* 0x0000101710007388 */ /* 0x0003e80000000800 */
[----:B------:R-:W-:Y:S01]  /*03d0*/  STS [R16+0x18], R15 ;  /* 0x0000180f10007388 */ /* 0x000fe20000000800 */
[C---:B----4-:R-:W-:Y:S01]  /*03e0*/  FADD R25, R2.reuse, R5 ;  /* 0x0000000502197221 */ /* 0x050fe20000000000 */
[C---:B------:R-:W-:Y:S01]  /*03f0*/  FADD R27, R2.reuse, R6 ;  /* 0x00000006021b7221 */ /* 0x040fe20000000000 */
[C---:B------:R-:W-:Y:S01]  /*0400*/  FADD R29, R2.reuse, R7 ;  /* 0x00000007021d7221 */ /* 0x040fe20000000000 */
[----:B------:R-:W-:Y:S01]  /*0410*/  BAR.SYNC.DEFER_BLOCKING 0x0 ;  /* 0x0000000000007b1d */ /* 0x000fe20000010000 */
[----:B------:R-:W-:Y:S01]  /*0420*/  LOP3.LUT R5, R8, 0x80, R17, 0xfe, !PT ;  /* 0x0000008008057812 */ /* 0x000fe200078efe11 */
[----:B-1----:R-:W-:Y:S01]  /*0430*/  FADD R23, R2, R4 ;  /* 0x0000000402177221 */ /* 0x002fe20000000000 */
[----:B------:R-:W-:-:S05]  /*0440*/  IMAD R7, R11, 0x1e, R0 ;  /* 0x0000001e0b077824 */ /* 0x000fca00078e0200 */
[----:B------:R-:W1:Y:S01]  /*0450*/  LDC.64 R2, c[0x0][0x210] ;  /* 0x00008400ff027b82 */ /* 0x000e620000000a00 */
[----:B------:R-:W2:Y:S04]  /*0460*/  LDS R21, [R18] ;  /* 0x0000000012157984 */ /* 0x000ea80000000800 */
[----:B------:R-:W3:Y:S04]  /*0470*/  LDS R19, [R14] ;  /* 0x000000000e137984 */ /* 0x000ee80000000800 */
[----:B------:R-:W4:Y:S04]  /*0480*/  LDS R12, [R20] ;  /* 0x00000000140c7984 */ /* 0x000f280000000800 */
[----:B------:R-:W5:Y:S01]  /*0490*/  LDS R10, [R9] ;  /* 0x00000000090a7984 */ /* 0x000f620000000800 */
[----:B------:R-:W-:Y:S06]  /*04a0*/  BAR.SYNC.DEFER_BLOCKING 0x0 ;  /* 0x0000000000007b1d */ /* 0x000fec0000010000 */
[----:B------:R2:W-:Y:S04]  /*04b0*/  STS [R16], R23 ;  /* 0x0000001710007388 */ /* 0x0005e80000000800 */
[----:B------:R1:W-:Y:S04]  /*04c0*/  STS [R16+0x8], R25 ;  /* 0x0000081910007388 */ /* 0x0003e80000000800 */
[----:B------:R1:W-:Y:S01]  /*04d0*/  STS [R16+0x10], R27 ;  /* 0x0000101b10007388 */ /* 0x0003e20000000800 */
[----:B0-2---:R-:W-:-:S03]  /*04e0*/  IMAD R23, R5, 0x1e, R0 ;  /* 0x0000001e05177824 */ /* 0x005fc600078e0200 */
[----:B------:R0:W-:Y:S01]  /*04f0*/  STS [R16+0x18], R29 ;  /* 0x0000181d10007388 */ /* 0x0001e20000000800 */
[--C-:B-1----:R-:W-:Y:S01]  /*0500*/  IMAD.WIDE R4, R7, 0x4, R2.reuse ;  /* 0x0000000407047825 */ /* 0x102fe200078e0202 */
[----:B------:R-:W-:Y:S01]  /*0510*/  LOP3.LUT R25, R11, 0x200, RZ, 0xfc, !PT ;  /* 0x000002000b197812 */ /* 0x000fe200078efcff */
[----:B------:R-:W-:Y:S02]  /*0520*/  BAR.SYNC.DEFER_BLOCKING 0x0 ;  /* 0x0000000000007b1d */ /* 0x000fe40000010000 */
[----:B------:R-:W-:Y:S01]  /*0530*/  IMAD.WIDE R6, R23, 0x4, R2 ;  /* 0x0000000417067825 */ /* 0x000fe200078e0202 */
[----:B------:R-:W-:Y:S02]  /*0540*/  LOP3.LUT R23, R8, 0x100, R17, 0xfe, !PT ;  /* 0x0000010008177812 */ /* 0x000fe400078efe11 */
[----:B------:R-:W-:Y:S01]  /*0550*/  LOP3.LUT R17, R8, 0x180, R17, 0xfe, !PT ;  /* 0x0000018008117812 */ /* 0x000fe200078efe11 */
[--C-:B------:R-:W-:Y:S01]  /*0560*/  IMAD R25, R25, 0x1e, R0.reuse ;  /* 0x0000001e19197824 */ /* 0x100fe200078e0200 */
[----:B------:R-:W-:Y:S01]  /*0570*/  LOP3.LUT R27, R11, 0x280, RZ, 0xfc, !PT ;  /* 0x000002800b1b7812 */ /* 0x000fe200078efcff */
[--C-:B------:R-:W-:Y:S01]  /*0580*/  IMAD R23, R23, 0x1e, R0.reuse ;  /* 0x0000001e17177824 */ /* 0x100fe200078e0200 */
[----:B0-----:R-:W-:Y:S01]  /*0590*/  LOP3.LUT R29, R11, 0x300, RZ, 0xfc, !PT ;  /* 0x000003000b1d7812 */ /* 0x001fe200078efcff */
[----:B------:R-:W-:-:S02]  /*05a0*/  IMAD R8, R17, 0x1e, R0 ;  /* 0x0000001e11087824 */ /* 0x000fc400078e0200 */
[--C-:B------:R-:W-:Y:S02]  /*05b0*/  IMAD R27, R27, 0x1e, R0.reuse ;  /* 0x0000001e1b1b7824 */ /* 0x100fe400078e0200 */
[----:B------:R-:W-:Y:S02]  /*05c0*/  IMAD R29, R29, 0x1e, R0 ;  /* 0x0000001e1d1d7824 */ /* 0x000fe400078e0200 */
[--C-:B------:R-:W-:Y:S01]  /*05d0*/  IMAD.WIDE R16, R23, 0x4, R2.reuse ;  /* 0x0000000417107825 */ /* 0x100fe200078e0202 */
[----:B------:R-:W0:Y:S04]  /*05e0*/  LDS R15, [R18] ;  /* 0x00000000120f7984 */ /* 0x000e280000000800 */
[----:B------:R-:W1:Y:S04]  /*05f0*/  LDS R14, [R14] ;  /* 0x000000000e0e7984 */ /* 0x000e680000000800 */
[----:B------:R-:W2:Y:S04]  /*0600*/  LDS R13, [R20] ;  /* 0x00000000140d7984 */ /* 0x000ea80000000800 */
[----:B------:R5:W-:Y:S04]  /*0610*/  @!P0 STG.E desc[UR6][R4.64], R21 ;  /* 0x0000001504008986 */ /* 0x000be8000c101906 */
[----:B---3--:R3:W-:Y:S04]  /*0620*/  @!P0 STG.E desc[UR6][R6.64], R19 ;  /* 0x0000001306008986 */ /* 0x0087e8000c101906 */
[----:B----4-:R4:W-:Y:S01]  /*0630*/  @!P0 STG.E desc[UR6][R16.64], R12 ;  /* 0x0000000c10008986 */ /* 0x0109e2000c101906 */
[----:B-----5:R-:W-:-:S04]  /*0640*/  IMAD.WIDE R4, R8, 0x4, R2 ;  /* 0x0000000408047825 */ /* 0x020fc800078e0202 */
[--C-:B---3--:R-:W-:Y:S01]  /*0650*/  IMAD.WIDE R6, R25, 0x4, R2.reuse ;  /* 0x0000000419067825 */ /* 0x108fe200078e0202 */
[----:B------:R4:W-:Y:S03]  /*0660*/  @!P0 STG.E desc[UR6][R4.64], R10 ;  /* 0x0000000a04008986 */ /* 0x0009e6000c101906 */
[----:B------:R-:W-:-:S04]  /*0670*/  IMAD.WIDE R18, R27, 0x4, R2 ;  /* 0x000000041b127825 */ /* 0x000fc800078e0202 */
[----:B------:R-:W-:Y:S01]  /*0680*/  IMAD.WIDE R20, R29, 0x4, R2 ;  /* 0x000000041d147825 */ /* 0x000fe200078e0202 */
[----:B0-----:R4:W-:Y:S04]  /*0690*/  @!P0 STG.E desc[UR6][R6.64], R15 ;  /* 0x0000000f06008986 */ /* 0x0019e8000c101906 */
[----:B-1----:R4:W-:Y:S04]  /*06a0*/  @!P0 STG.E desc[UR6][R18.64], R14 ;  /* 0x0000000e12008986 */ /* 0x0029e8000c101906 */
[----:B--2---:R4:W-:Y:S01]  /*06b0*/  @!P0 STG.E desc[UR6][R20.64], R13 ;  /* 0x0000000d14008986 */ /* 0x0049e2000c101906 */
[----:B------:R-:W-:Y:S05]  /*06c0*/  @P0 EXIT ;  /* 0x000000000000094d */ /* 0x000fea0003800000 */
[----:B------:R-:W0:Y:S01]  /*06d0*/  LDS R9, [R9] ;  /* 0x0000000009097984 */ /* 0x000e220000000800 */
[----:B------:R-:W-:-:S05]  /*06e0*/  LOP3.LUT R11, R11, 0x380, RZ, 0xfc, !PT ;  /* 0x000003800b0b7812 */ /* 0x000fca00078efcff */
[----:B------:R-:W-:-:S04]  /*06f0*/  IMAD R11, R11, 0x1e, R0 ;  /* 0x0000001e0b0b7824 */ /* 0x000fc800078e0200 */
[----:B------:R-:W-:-:S05]  /*0700*/  IMAD.WIDE R2, R11, 0x4, R2 ;  /* 0x000000040b027825 */ /* 0x000fca00078e0202 */
[----:B0-----:R-:W-:Y:S01]  /*0710*/  STG.E desc[UR6][R2.64], R9 ;  /* 0x0000000902007986 */ /* 0x001fe2000c101906 */
[----:B------:R-:W-:Y:S05]  /*0720*/  EXIT ;  /* 0x000000000000794d */ /* 0x000fea0003800000 */
.L_x_0:
[----:B------:R-:W-:-:S00]  /*0730*/  BRA `(.L_x_0) ;  /* 0xfffffffc00fc7947 */ /* 0x000fc0000383ffff */
[----:B------:R-:W-:-:S00]  /*0740*/  NOP ;  /* 0x0000000000007918 */ /* 0x000fc00000000000 */
        /* <DEDUP_REMOVED lines=11> */
.L_x_1:


//--------------------- .nv.shared.triton_poi_fused_clone_view_1 --------------------------
	.section	.nv.shared.triton_poi_fused_clone_view_1,"aw",@nobits
	.sectionflags	@""
	.align	16
	.zero		1024


//--------------------- .nv.constant0.triton_poi_fused_clone_view_1 --------------------------
	.section	.nv.constant0.triton_poi_fused_clone_view_1,"a",@progbits
	.sectionflags	@""
	.align	4
.nv.constant0.triton_poi_fused_clone_view_1:
	.zero		560
